//
// Generated by NVIDIA NVVM Compiler
//
// Compiler Build ID: CL-36424714
// Cuda compilation tools, release 13.0, V13.0.88
// Based on NVVM 20.0.0
//

.version 9.0
.target sm_100
.address_size 64

	// .globl	_Z15show_blocks_idxv
.extern .func  (.param .b32 func_retval0) vprintf
(
	.param .b64 vprintf_param_0,
	.param .b64 vprintf_param_1
)
;
.global .align 1 .b8 $str[28] = {103, 114, 105, 100, 68, 105, 109, 40, 120, 44, 121, 44, 122, 41, 58, 32, 40, 37, 100, 44, 37, 100, 44, 37, 100, 41, 10};
.global .align 1 .b8 $str$1[29] = {98, 108, 111, 99, 107, 73, 100, 120, 40, 120, 44, 121, 44, 122, 41, 58, 32, 40, 37, 100, 44, 37, 100, 44, 37, 100, 41, 10};
.global .align 1 .b8 $str$2[29] = {98, 108, 111, 99, 107, 68, 105, 109, 40, 120, 44, 121, 44, 122, 41, 58, 32, 40, 37, 100, 44, 37, 100, 44, 37, 100, 41, 10};
.global .align 1 .b8 $str$3[30] = {116, 104, 114, 101, 97, 100, 73, 100, 120, 40, 120, 44, 121, 44, 122, 41, 58, 32, 40, 37, 100, 44, 37, 100, 44, 37, 100, 41, 10};

.visible .entry _Z15show_blocks_idxv()
{
	.local .align 8 .b8 	__local_depot0[16];
	.reg .b64 	%SP;
	.reg .b64 	%SPL;
	.reg .b32 	%r<21>;
	.reg .b64 	%rd<11>;

	mov.u64 	%SPL, __local_depot0;
	cvta.local.u64 	%SP, %SPL;
	add.u64 	%rd1, %SP, 0;
	add.u64 	%rd2, %SPL, 0;
	mov.u32 	%r1, %nctaid.x;
	mov.u32 	%r2, %nctaid.y;
	mov.u32 	%r3, %nctaid.z;
	st.local.v2.u32 	[%rd2], {%r1, %r2};
	st.local.u32 	[%rd2+8], %r3;
	mov.u64 	%rd3, $str;
	cvta.global.u64 	%rd4, %rd3;
	{ // callseq 0, 0
	.param .b64 param0;
	st.param.b64 	[param0], %rd4;
	.param .b64 param1;
	st.param.b64 	[param1], %rd1;
	.param .b32 retval0;
	call.uni (retval0), 
	vprintf, 
	(
	param0, 
	param1
	);
	ld.param.b32 	%r4, [retval0];
	} // callseq 0
	mov.u32 	%r6, %ctaid.x;
	mov.u32 	%r7, %ctaid.y;
	mov.u32 	%r8, %ctaid.z;
	st.local.v2.u32 	[%rd2], {%r6, %r7};
	st.local.u32 	[%rd2+8], %r8;
	mov.u64 	%rd5, $str$1;
	cvta.global.u64 	%rd6, %rd5;
	{ // callseq 1, 0
	.param .b64 param0;
	st.param.b64 	[param0], %rd6;
	.param .b64 param1;
	st.param.b64 	[param1], %rd1;
	.param .b32 retval0;
	call.uni (retval0), 
	vprintf, 
	(
	param0, 
	param1
	);
	ld.param.b32 	%r9, [retval0];
	} // callseq 1
	mov.u32 	%r11, %ntid.x;
	mov.u32 	%r12, %ntid.y;
	mov.u32 	%r13, %ntid.z;
	st.local.v2.u32 	[%rd2], {%r11, %r12};
	st.local.u32 	[%rd2+8], %r13;
	mov.u64 	%rd7, $str$2;
	cvta.global.u64 	%rd8, %rd7;
	{ // callseq 2, 0
	.param .b64 param0;
	st.param.b64 	[param0], %rd8;
	.param .b64 param1;
	st.param.b64 	[param1], %rd1;
	.param .b32 retval0;
	call.uni (retval0), 
	vprintf, 
	(
	param0, 
	param1
	);
	ld.param.b32 	%r14, [retval0];
	} // callseq 2
	mov.u32 	%r16, %tid.x;
	mov.u32 	%r17, %tid.y;
	mov.u32 	%r18, %tid.z;
	st.local.v2.u32 	[%rd2], {%r16, %r17};
	st.local.u32 	[%rd2+8], %r18;
	mov.u64 	%rd9, $str$3;
	cvta.global.u64 	%rd10, %rd9;
	{ // callseq 3, 0
	.param .b64 param0;
	st.param.b64 	[param0], %rd10;
	.param .b64 param1;
	st.param.b64 	[param1], %rd1;
	.param .b32 retval0;
	call.uni (retval0), 
	vprintf, 
	(
	param0, 
	param1
	);
	ld.param.b32 	%r19, [retval0];
	} // callseq 3
	ret;

}


// ===== COMPILED SASS (sm_100) =====

	.target	sm_100

	.elftype	@"ET_EXEC"


//--------------------- .note.nv.tkinfo           --------------------------
	.section	.note.nv.tkinfo,"",@"SHT_NOTE"
	.sectionflags	@"SHF_NOTE_NV_TKINFO"
	.tkinfo
        /*0018*/ 	.word	0x00000002
        /*0030*/ 	.string	""
        /*0030*/ 	.string	"ptxas"
        /*0030*/ 	.string	"Cuda compilation tools, release 13.0, V13.0.88"
        /*0030*/ 	.string	"Build cuda_13.0.r13.0/compiler.36424714_0"
        /*0030*/ 	.string	"-arch sm_100 -m 64 "



//--------------------- .note.nv.cuinfo           --------------------------
	.section	.note.nv.cuinfo,"",@"SHT_NOTE"
	.sectionflags	@"SHF_NOTE_NV_CUINFO"
        /*0018*/ 	.short	0x0002
        /*001a*/ 	.short	0x0064
        /*001c*/ 	.short	0x0082
	.zero		2


//--------------------- .nv.info                  --------------------------
	.section	.nv.info,"",@"SHT_CUDA_INFO"
	.align	4


	//----- nvinfo : EIATTR_REGCOUNT
	.align		4
        /*0000*/ 	.byte	0x04, 0x2f
        /*0002*/ 	.short	(.L_5 - .L_4)
	.align		4
.L_4:
        /*0004*/ 	.word	index@(_Z15show_blocks_idxv)
        /*0008*/ 	.word	0x00000018


	//----- nvinfo : EIATTR_FRAME_SIZE
	.align		4
.L_5:
        /*000c*/ 	.byte	0x04, 0x11
        /*000e*/ 	.short	(.L_7 - .L_6)
	.align		4
.L_6:
        /*0010*/ 	.word	index@(_Z15show_blocks_idxv)
        /*0014*/ 	.word	0x00000010


	//----- nvinfo : EIATTR_MIN_STACK_SIZE
	.align		4
.L_7:
        /*0018*/ 	.byte	0x04, 0x12
        /*001a*/ 	.short	(.L_9 - .L_8)
	.align		4
.L_8:
        /*001c*/ 	.word	index@(_Z15show_blocks_idxv)
        /*0020*/ 	.word	0x00000010
.L_9:


//--------------------- .nv.compat                --------------------------
	.section	.nv.compat,"",@"SHT_CUDA_COMPAT_INFO"
	.align	4
        /*0000*/ 	.byte	0x02, 0x09, 0x00, 0x00, 0x02, 0x02, 0x01, 0x00, 0x02, 0x05, 0x05, 0x00, 0x03, 0x07, 0x01, 0x01
        /*0010*/ 	.byte	0x02, 0x03, 0x00, 0x00, 0x02, 0x06, 0x01, 0x00, 0x04, 0x0b, 0x08, 0x00, 0x09, 0x00, 0x00, 0x00
        /*0020*/ 	.byte	0x00, 0x00, 0x00, 0x00


//--------------------- .nv.info._Z15show_blocks_idxv --------------------------
	.section	.nv.info._Z15show_blocks_idxv,"",@"SHT_CUDA_INFO"
	.sectionflags	@""
	.align	4


	//----- nvinfo : EIATTR_CUDA_API_VERSION
	.align		4
        /*0000*/ 	.byte	0x04, 0x37
        /*0002*/ 	.short	(.L_11 - .L_10)
.L_10:
        /*0004*/ 	.word	0x00000082


	//----- nvinfo : EIATTR_SPARSE_MMA_MASK
	.align		4
.L_11:
        /*0008*/ 	.byte	0x03, 0x50
        /*000a*/ 	.short	0x0000


	//----- nvinfo : EIATTR_MAXREG_COUNT
	.align		4
        /*000c*/ 	.byte	0x03, 0x1b
        /*000e*/ 	.short	0x00ff


	//----- nvinfo : EIATTR_EXTERNS
	.align		4
        /*0010*/ 	.byte	0x04, 0x0f
        /*0012*/ 	.short	(.L_13 - .L_12)


	//   ....[0]....
	.align		4
.L_12:
        /*0014*/ 	.word	index@(vprintf)


	//----- nvinfo : EIATTR_MERCURY_ISA_VERSION
	.align		4
.L_13:
        /*0018*/ 	.byte	0x03, 0x5f
        /*001a*/ 	.short	0x0101


	//----- nvinfo : EIATTR_VRC_CTA_INIT_COUNT
	.align		4
        /*001c*/ 	.byte	0x02, 0x4a
	.zero		1
	.zero		1


	//----- nvinfo : EIATTR_SYSCALL_OFFSETS
	.align		4
        /*0020*/ 	.byte	0x04, 0x46
        /*0022*/ 	.short	(.L_15 - .L_14)


	//   ....[0]....
.L_14:
        /*0024*/ 	.word	0x00000130


	//   ....[1]....
        /*0028*/ 	.word	0x00000200


	//   ....[2]....
        /*002c*/ 	.word	0x000002d0


	//   ....[3]....
        /*0030*/ 	.word	0x000003a0


	//----- nvinfo : EIATTR_EXIT_INSTR_OFFSETS
	.align		4
.L_15:
        /*0034*/ 	.byte	0x04, 0x1c
        /*0036*/ 	.short	(.L_17 - .L_16)


	//   ....[0]....
.L_16:
        /*0038*/ 	.word	0x000003b0


	//----- nvinfo : EIATTR_SW_WAR
	.align		4
.L_17:
        /*003c*/ 	.byte	0x04, 0x36
        /*003e*/ 	.short	(.L_19 - .L_18)
.L_18:
        /*0040*/ 	.word	0x00000008
.L_19:


//--------------------- .nv.callgraph             --------------------------
	.section	.nv.callgraph,"",@"SHT_CUDA_CALLGRAPH"
	.align	4
	.sectionentsize	8
	.align		4
        /*0000*/ 	.word	0x00000000
	.align		4
        /*0004*/ 	.word	0xffffffff
	.align		4
        /*0008*/ 	.word	index@(_Z15show_blocks_idxv)
	.align		4
        /*000c*/ 	.word	index@(vprintf)
	.align		4
        /*0010*/ 	.word	0x00000000
	.align		4
        /*0014*/ 	.word	0xfffffffe
	.align		4
        /*0018*/ 	.word	0x00000000
	.align		4
        /*001c*/ 	.word	0xfffffffd
	.align		4
        /*0020*/ 	.word	0x00000000
	.align		4
        /*0024*/ 	.word	0xfffffffc


//--------------------- .nv.constant4             --------------------------
	.section	.nv.constant4,"a",@progbits
	.align	8
	.align		8
.nv.constant4:
        /*0000*/ 	.dword	vprintf
	.align		8
        /*0008*/ 	.dword	$str
	.align		8
        /*0010*/ 	.dword	$str$1
	.align		8
        /*0018*/ 	.dword	$str$2
	.align		8
        /*0020*/ 	.dword	$str$3


//--------------------- .text._Z15show_blocks_idxv --------------------------
	.section	.text._Z15show_blocks_idxv,"ax",@progbits
	.align	128
        .global         _Z15show_blocks_idxv
        .type           _Z15show_blocks_idxv,@function
        .size           _Z15show_blocks_idxv,(.L_x_5 - _Z15show_blocks_idxv)
        .other          _Z15show_blocks_idxv,@"STO_CUDA_ENTRY STV_DEFAULT"
_Z15show_blocks_idxv:
.text._Z15show_blocks_idxv:
[----:B------:R-:W0:Y:S01]  /*0000*/  LDC R1, c[0x0][0x37c] ;  /* 0x0000df00ff017b82 */ /* 0x000e220000000800 */
[----:B------:R-:W1:Y:S07]  /*0010*/  LDCU UR5, c[0x0][0x2fc] ;  /* 0x00005f80ff0577ac */ /* 0x000e6e0008000800 */
[----:B------:R-:W2:Y:S01]  /*0020*/  LDC R10, c[0x0][0x370] ;  /* 0x0000dc00ff0a7b82 */ /* 0x000ea20000000800 */
[----:B0-----:R-:W-:Y:S01]  /*0030*/  VIADD R1, R1, 0xfffffff0 ;  /* 0xfffffff001017836 */ /* 0x001fe20000000000 */
[----:B------:R-:W-:Y:S01]  /*0040*/  MOV R2, 0x0 ;  /* 0x0000000000027802 */ /* 0x000fe20000000f00 */
[----:B------:R-:W0:Y:S01]  /*0050*/  LDCU UR4, c[0x0][0x2f8] ;  /* 0x00005f00ff0477ac */ /* 0x000e220008000800 */
[----:B------:R-:W3:Y:S04]  /*0060*/  LDCU.64 UR6, c[0x4][0x8] ;  /* 0x01000100ff0677ac */ /* 0x000ee80008000a00 */
[----:B------:R-:W2:Y:S08]  /*0070*/  LDC R11, c[0x0][0x374] ;  /* 0x0000dd00ff0b7b82 */ /* 0x000eb00000000800 */
[----:B------:R-:W4:Y:S01]  /*0080*/  LDC R0, c[0x0][0x378] ;  /* 0x0000de00ff007b82 */ /* 0x000f220000000800 */
[----:B0-----:R-:W-:-:S07]  /*0090*/  IADD3 R17, P0, PT, R1, UR4, RZ ;  /* 0x0000000401117c10 */ /* 0x001fce000ff1e0ff */
[----:B------:R0:W5:Y:S01]  /*00a0*/  LDC.64 R8, c[0x4][R2] ;  /* 0x0100000002087b82 */ /* 0x0001620000000a00 */
[----:B---3--:R-:W-:Y:S01]  /*00b0*/  MOV R4, UR6 ;  /* 0x0000000600047c02 */ /* 0x008fe20008000f00 */
[----:B-1----:R-:W-:Y:S02]  /*00c0*/  IMAD.X R16, RZ, RZ, UR5, P0 ;  /* 0x00000005ff107e24 */ /* 0x002fe400080e06ff */
[----:B------:R-:W-:Y:S02]  /*00d0*/  IMAD.U32 R5, RZ, RZ, UR7 ;  /* 0x00000007ff057e24 */ /* 0x000fe4000f8e00ff */
[----:B------:R-:W-:Y:S01]  /*00e0*/  IMAD.MOV.U32 R6, RZ, RZ, R17 ;  /* 0x000000ffff067224 */ /* 0x000fe200078e0011 */
[----:B------:R-:W-:Y:S01]  /*00f0*/  MOV R7, R16 ;  /* 0x0000001000077202 */ /* 0x000fe20000000f00 */
[----:B--2---:R0:W-:Y:S04]  /*0100*/  STL.64 [R1], R10 ;  /* 0x0000000a01007387 */ /* 0x0041e80000100a00 */
[----:B----4-:R0:W-:Y:S02]  /*0110*/  STL [R1+0x8], R0 ;  /* 0x0000080001007387 */ /* 0x0101e40000100800 */
[----:B------:R-:W-:-:S07]  /*0120*/  LEPC R20, `(.L_x_0) ;  /* 0x000000001014794e */ /* 0x000fce0000000000 */
[----:B0----5:R-:W-:Y:S05]  /*0130*/  CALL.ABS.NOINC R8 ;  /* 0x0000000008007343 */ /* 0x021fea0003c00000 */
.L_x_0:
[----:B------:R-:W0:Y:S01]  /*0140*/  S2R R8, SR_CTAID.X ;  /* 0x0000000000087919 */ /* 0x000e220000002500 */
[----:B------:R1:W2:Y:S01]  /*0150*/  LDC.64 R10, c[0x4][R2] ;  /* 0x01000000020a7b82 */ /* 0x0002a20000000a00 */
[----:B------:R-:W3:Y:S01]  /*0160*/  LDCU.64 UR4, c[0x4][0x10] ;  /* 0x01000200ff0477ac */ /* 0x000ee20008000a00 */
[----:B------:R-:W-:Y:S01]  /*0170*/  MOV R6, R17 ;  /* 0x0000001100067202 */ /* 0x000fe20000000f00 */
[----:B------:R-:W0:Y:S01]  /*0180*/  S2R R9, SR_CTAID.Y ;  /* 0x0000000000097919 */ /* 0x000e220000002600 */
[----:B------:R-:W-:Y:S01]  /*0190*/  IMAD.MOV.U32 R7, RZ, RZ, R16 ;  /* 0x000000ffff077224 */ /* 0x000fe200078e0010 */
[----:B------:R-:W4:Y:S01]  /*01a0*/  S2R R0, SR_CTAID.Z ;  /* 0x0000000000007919 */ /* 0x000f220000002700 */
[----:B---3--:R-:W-:Y:S02]  /*01b0*/  IMAD.U32 R4, RZ, RZ, UR4 ;  /* 0x00000004ff047e24 */ /* 0x008fe4000f8e00ff */
[----:B------:R-:W-:Y:S01]  /*01c0*/  IMAD.U32 R5, RZ, RZ, UR5 ;  /* 0x00000005ff057e24 */ /* 0x000fe2000f8e00ff */
[----:B0-----:R1:W-:Y:S04]  /*01d0*/  STL.64 [R1], R8 ;  /* 0x0000000801007387 */ /* 0x0013e80000100a00 */
[----:B----4-:R1:W-:Y:S02]  /*01e0*/  STL [R1+0x8], R0 ;  /* 0x0000080001007387 */ /* 0x0103e40000100800 */
[----:B------:R-:W-:-:S07]  /*01f0*/  LEPC R20, `(.L_x_1) ;  /* 0x000000001014794e */ /* 0x000fce0000000000 */
[----:B-12---:R-:W-:Y:S05]  /*0200*/  CALL.ABS.NOINC R10 ;  /* 0x000000000a007343 */ /* 0x006fea0003c00000 */
.L_x_1:
[----:B------:R-:W0:Y:S01]  /*0210*/  LDC R8, c[0x0][0x360] ;  /* 0x0000d800ff087b82 */ /* 0x000e220000000800 */
[----:B------:R-:W1:Y:S01]  /*0220*/  LDCU.64 UR4, c[0x4][0x18] ;  /* 0x01000300ff0477ac */ /* 0x000e620008000a00 */
[----:B------:R-:W-:Y:S01]  /*0230*/  IMAD.MOV.U32 R6, RZ, RZ, R17 ;  /* 0x000000ffff067224 */ /* 0x000fe200078e0011 */
[----:B------:R-:W-:-:S05]  /*0240*/  MOV R7, R16 ;  /* 0x0000001000077202 */ /* 0x000fca0000000f00 */
[----:B------:R-:W0:Y:S08]  /*0250*/  LDC R9, c[0x0][0x364] ;  /* 0x0000d900ff097b82 */ /* 0x000e300000000800 */
[----:B------:R-:W2:Y:S01]  /*0260*/  LDC R0, c[0x0][0x368] ;  /* 0x0000da00ff007b82 */ /* 0x000ea20000000800 */
[----:B-1----:R-:W-:Y:S01]  /*0270*/  IMAD.U32 R4, RZ, RZ, UR4 ;  /* 0x00000004ff047e24 */ /* 0x002fe2000f8e00ff */
[----:B------:R-:W-:-:S06]  /*0280*/  MOV R5, UR5 ;  /* 0x0000000500057c02 */ /* 0x000fcc0008000f00 */
[----:B------:R1:W3:Y:S01]  /*0290*/  LDC.64 R10, c[0x4][R2] ;  /* 0x01000000020a7b82 */ /* 0x0002e20000000a00 */
[----:B0-----:R1:W-:Y:S04]  /*02a0*/  STL.64 [R1], R8 ;  /* 0x0000000801007387 */ /* 0x0013e80000100a00 */
[----:B--2---:R1:W-:Y:S02]  /*02b0*/  STL [R1+0x8], R0 ;  /* 0x0000080001007387 */ /* 0x0043e40000100800 */
[----:B------:R-:W-:-:S07]  /*02c0*/  LEPC R20, `(.L_x_2) ;  /* 0x000000001014794e */ /* 0x000fce0000000000 */
[----:B-1-3--:R-:W-:Y:S05]  /*02d0*/  CALL.ABS.NOINC R10 ;  /* 0x000000000a007343 */ /* 0x00afea0003c00000 */
.L_x_2:
[----:B------:R-:W0:Y:S01]  /*02e0*/  S2R R8, SR_TID.X ;  /* 0x0000000000087919 */ /* 0x000e220000002100 */
[----:B------:R-:W1:Y:S01]  /*02f0*/  LDC.64 R2, c[0x4][R2] ;  /* 0x0100000002027b82 */ /* 0x000e620000000a00 */
[----:B------:R-:W2:Y:S01]  /*0300*/  LDCU.64 UR4, c[0x4][0x20] ;  /* 0x01000400ff0477ac */ /* 0x000ea20008000a00 */
[----:B------:R-:W-:Y:S01]  /*0310*/  IMAD.MOV.U32 R6, RZ, RZ, R17 ;  /* 0x000000ffff067224 */ /* 0x000fe200078e0011 */
[----:B------:R-:W0:Y:S01]  /*0320*/  S2R R9, SR_TID.Y ;  /* 0x0000000000097919 */ /* 0x000e220000002200 */
[----:B------:R-:W-:Y:S01]  /*0330*/  MOV R7, R16 ;  /* 0x0000001000077202 */ /* 0x000fe20000000f00 */
[----:B------:R-:W3:Y:S01]  /*0340*/  S2R R0, SR_TID.Z ;  /* 0x0000000000007919 */ /* 0x000ee20000002300 */
[----:B--2---:R-:W-:Y:S01]  /*0350*/  IMAD.U32 R4, RZ, RZ, UR4 ;  /* 0x00000004ff047e24 */ /* 0x004fe2000f8e00ff */
[----:B------:R-:W-:Y:S01]  /*0360*/  MOV R5, UR5 ;  /* 0x0000000500057c02 */ /* 0x000fe20008000f00 */
[----:B0-----:R0:W-:Y:S04]  /*0370*/  STL.64 [R1], R8 ;  /* 0x0000000801007387 */ /* 0x0011e80000100a00 */
[----:B---3--:R0:W-:Y:S02]  /*0380*/  STL [R1+0x8], R0 ;  /* 0x0000080001007387 */ /* 0x0081e40000100800 */
[----:B------:R-:W-:-:S07]  /*0390*/  LEPC R20, `(.L_x_3) ;  /* 0x000000001014794e */ /* 0x000fce0000000000 */
[----:B01----:R-:W-:Y:S05]  /*03a0*/  CALL.ABS.NOINC R2 ;  /* 0x0000000002007343 */ /* 0x003fea0003c00000 */
.L_x_3:
[----:B------:R-:W-:Y:S05]  /*03b0*/  EXIT ;  /* 0x000000000000794d */ /* 0x000fea0003800000 */
.L_x_4:
[----:B------:R-:W-:-:S00]  /*03c0*/  BRA `(.L_x_4) ;  /* 0xfffffffc00fc7947 */ /* 0x000fc0000383ffff */
[----:B------:R-:W-:-:S00]  /*03d0*/  NOP ;  /* 0x0000000000007918 */ /* 0x000fc00000000000 */
        /* <DEDUP_REMOVED lines=10> */
.L_x_5:


//--------------------- .nv.global.init           --------------------------
	.section	.nv.global.init,"aw",@progbits
.nv.global.init:
	.type		$str,@object
	.size		$str,($str$2 - $str)
$str:
        /*0000*/ 	.byte	0x67, 0x72, 0x69, 0x64, 0x44, 0x69, 0x6d, 0x28, 0x78, 0x2c, 0x79, 0x2c, 0x7a, 0x29, 0x3a, 0x20
        /*0010*/ 	.byte	0x28, 0x25, 0x64, 0x2c, 0x25, 0x64, 0x2c, 0x25, 0x64, 0x29, 0x0a, 0x00
	.type		$str$2,@object
	.size		$str$2,($str$1 - $str$2)
$str$2:
        /*001c*/ 	.byte	0x62, 0x6c, 0x6f, 0x63, 0x6b, 0x44, 0x69, 0x6d, 0x28, 0x78, 0x2c, 0x79, 0x2c, 0x7a, 0x29, 0x3a
        /*002c*/ 	.byte	0x20, 0x28, 0x25, 0x64, 0x2c, 0x25, 0x64, 0x2c, 0x25, 0x64, 0x29, 0x0a, 0x00
	.type		$str$1,@object
	.size		$str$1,($str$3 - $str$1)
$str$1:
        /*0039*/ 	.byte	0x62, 0x6c, 0x6f, 0x63, 0x6b, 0x49, 0x64, 0x78, 0x28, 0x78, 0x2c, 0x79, 0x2c, 0x7a, 0x29, 0x3a
        /*0049*/ 	.byte	0x20, 0x28, 0x25, 0x64, 0x2c, 0x25, 0x64, 0x2c, 0x25, 0x64, 0x29, 0x0a, 0x00
	.type		$str$3,@object
	.size		$str$3,(.L_3 - $str$3)
$str$3:
        /*0056*/ 	.byte	0x74, 0x68, 0x72, 0x65, 0x61, 0x64, 0x49, 0x64, 0x78, 0x28, 0x78, 0x2c, 0x79, 0x2c, 0x7a, 0x29
        /*0066*/ 	.byte	0x3a, 0x20, 0x28, 0x25, 0x64, 0x2c, 0x25, 0x64, 0x2c, 0x25, 0x64, 0x29, 0x0a, 0x00
.L_3:


//--------------------- .nv.shared.reserved.0     --------------------------
	.section	.nv.shared.reserved.0,"aw",@nobits
	.weak		__nv_reservedSMEM_offset_0_alias
	.size		__nv_reservedSMEM_offset_0_alias, 0, 64
	.other		__nv_reservedSMEM_offset_0_alias,@"STO_CUDA_RESERVED_SHARED STV_DEFAULT"
__nv_reservedSMEM_offset_0_alias:
	.zero		0
	.zero		64


//--------------------- .nv.constant0._Z15show_blocks_idxv --------------------------
	.section	.nv.constant0._Z15show_blocks_idxv,"a",@progbits
	.sectionflags	@""
	.align	4
.nv.constant0._Z15show_blocks_idxv:
	.zero		896


//--------------------- SYMBOLS --------------------------

	.type		.nv.reservedSmem.offset0,@object
	.size		.nv.reservedSmem.offset0,0x4
	.type		vprintf,@function
